	.headerflags	@"EF_CUDA_TEXMODE_UNIFIED EF_CUDA_64BIT_ADDRESS EF_CUDA_ACCELERATORS EF_CUDA_SM90 EF_CUDA_VIRTUAL_SM(EF_CUDA_SM90)"
	.elftype	@"ET_EXEC"


//--------------------- .nv.info                  --------------------------
	.section	.nv.info,"",@"SHT_CUDA_INFO"
	.align	4


	//----- nvinfo : EIATTR_REGCOUNT
	.align		4
        /*0000*/ 	.byte	0x04, 0x2f
        /*0002*/ 	.short	(.L_2 - .L_1)
	.align		4
.L_1:
        /*0004*/ 	.word	index@(triton_per_fused_add_div_log10_mean_mul_neg_pow_sub_sum_1)
        /*0008*/ 	.word	0x00000016


	//----- nvinfo : EIATTR_MIN_STACK_SIZE
	.align		4
.L_2:
        /*000c*/ 	.byte	0x04, 0x12
        /*000e*/ 	.short	(.L_4 - .L_3)
	.align		4
.L_3:
        /*0010*/ 	.word	index@(triton_per_fused_add_div_log10_mean_mul_neg_pow_sub_sum_1)
        /*0014*/ 	.word	0x00000000


	//----- nvinfo : EIATTR_FRAME_SIZE
	.align		4
.L_4:
        /*0018*/ 	.byte	0x04, 0x11
        /*001a*/ 	.short	(.L_6 - .L_5)
	.align		4
.L_5:
        /*001c*/ 	.word	index@(triton_per_fused_add_div_log10_mean_mul_neg_pow_sub_sum_1)
        /*0020*/ 	.word	0x00000000


	//----- nvinfo : EIATTR_MIN_STACK_SIZE
	.align		4
.L_6:
        /*0024*/ 	.byte	0x04, 0x12
        /*0026*/ 	.short	(.L_8 - .L_7)
	.align		4
.L_7:
        /*0028*/ 	.word	index@(triton_per_fused_add_div_log10_mean_mul_neg_pow_sub_sum_1)
        /*002c*/ 	.word	0x00000000
.L_8:


//--------------------- .nv.info.triton_per_fused_add_div_log10_mean_mul_neg_pow_sub_sum_1 --------------------------
	.section	.nv.info.triton_per_fused_add_div_log10_mean_mul_neg_pow_sub_sum_1,"",@"SHT_CUDA_INFO"
	.sectionflags	@""
	.align	4


	//----- nvinfo : EIATTR_CUDA_API_VERSION
	.align		4
        /*0000*/ 	.byte	0x04, 0x37
        /*0002*/ 	.short	(.L_10 - .L_9)
.L_9:
        /*0004*/ 	.word	0x0000007c


	//----- nvinfo : EIATTR_KPARAM_INFO
	.align		4
.L_10:
        /*0008*/ 	.byte	0x04, 0x17
        /*000a*/ 	.short	(.L_12 - .L_11)
.L_11:
        /*000c*/ 	.word	0x00000000
        /*0010*/ 	.short	0x0003
        /*0012*/ 	.short	0x0018
        /*0014*/ 	.byte	0x00, 0xf0, 0x11, 0x00


	//----- nvinfo : EIATTR_KPARAM_INFO
	.align		4
.L_12:
        /*0018*/ 	.byte	0x04, 0x17
        /*001a*/ 	.short	(.L_14 - .L_13)
.L_13:
        /*001c*/ 	.word	0x00000000
        /*0020*/ 	.short	0x0002
        /*0022*/ 	.short	0x0010
        /*0024*/ 	.byte	0x00, 0xf4, 0x21, 0x00


	//----- nvinfo : EIATTR_KPARAM_INFO
	.align		4
.L_14:
        /*0028*/ 	.byte	0x04, 0x17
        /*002a*/ 	.short	(.L_16 - .L_15)
.L_15:
        /*002c*/ 	.word	0x00000000
        /*0030*/ 	.short	0x0001
        /*0032*/ 	.short	0x0008
        /*0034*/ 	.byte	0x00, 0xf4, 0x21, 0x00


	//----- nvinfo : EIATTR_KPARAM_INFO
	.align		4
.L_16:
        /*0038*/ 	.byte	0x04, 0x17
        /*003a*/ 	.short	(.L_18 - .L_17)
.L_17:
        /*003c*/ 	.word	0x00000000
        /*0040*/ 	.short	0x0000
        /*0042*/ 	.short	0x0000
        /*0044*/ 	.byte	0x00, 0xf4, 0x21, 0x00


	//----- nvinfo : EIATTR_SPARSE_MMA_MASK
	.align		4
.L_18:
        /*0048*/ 	.byte	0x03, 0x50
        /*004a*/ 	.short	0x0000


	//----- nvinfo : EIATTR_MAXREG_COUNT
	.align		4
        /*004c*/ 	.byte	0x03, 0x1b
        /*004e*/ 	.short	0x00ff


	//----- nvinfo : EIATTR_COOP_GROUP_MASK_REGIDS
	.align		4
        /*0050*/ 	.byte	0x04, 0x29
        /*0052*/ 	.short	(.L_20 - .L_19)


	//   ....[0]....
.L_19:
        /*0054*/ 	.word	0xffffffff


	//   ....[1]....
        /*0058*/ 	.word	0xffffffff


	//   ....[2]....
        /*005c*/ 	.word	0xffffffff


	//   ....[3]....
        /*0060*/ 	.word	0xffffffff


	//   ....[4]....
        /*0064*/ 	.word	0xffffffff


	//   ....[5]....
        /*0068*/ 	.word	0xffffffff


	//----- nvinfo : EIATTR_COOP_GROUP_INSTR_OFFSETS
	.align		4
.L_20:
        /*006c*/ 	.byte	0x04, 0x28
        /*006e*/ 	.short	(.L_22 - .L_21)


	//   ....[0]....
.L_21:
        /*0070*/ 	.word	0x000004e0


	//   ....[1]....
        /*0074*/ 	.word	0x00000510


	//   ....[2]....
        /*0078*/ 	.word	0x00000550


	//   ....[3]....
        /*007c*/ 	.word	0x00000570


	//   ....[4]....
        /*0080*/ 	.word	0x00000590


	//   ....[5]....
        /*0084*/ 	.word	0x00000600


	//----- nvinfo : EIATTR_EXIT_INSTR_OFFSETS
	.align		4
.L_22:
        /*0088*/ 	.byte	0x04, 0x1c
        /*008a*/ 	.short	(.L_24 - .L_23)


	//   ....[0]....
.L_23:
        /*008c*/ 	.word	0x00000670


	//   ....[1]....
        /*0090*/ 	.word	0x000006b0


	//----- nvinfo : EIATTR_REQNTID
	.align		4
.L_24:
        /*0094*/ 	.byte	0x04, 0x10
        /*0096*/ 	.short	(.L_26 - .L_25)
.L_25:
        /*0098*/ 	.word	0x00000040
        /*009c*/ 	.word	0x00000001
        /*00a0*/ 	.word	0x00000001


	//----- nvinfo : EIATTR_CBANK_PARAM_SIZE
	.align		4
.L_26:
        /*00a4*/ 	.byte	0x03, 0x19
        /*00a6*/ 	.short	0x001c


	//----- nvinfo : EIATTR_PARAM_CBANK
	.align		4
        /*00a8*/ 	.byte	0x04, 0x0a
        /*00aa*/ 	.short	(.L_28 - .L_27)
	.align		4
.L_27:
        /*00ac*/ 	.word	index@(.nv.constant0.triton_per_fused_add_div_log10_mean_mul_neg_pow_sub_sum_1)
        /*00b0*/ 	.short	0x0210
        /*00b2*/ 	.short	0x001c


	//----- nvinfo : EIATTR_SW_WAR
	.align		4
.L_28:
        /*00b4*/ 	.byte	0x04, 0x36
        /*00b6*/ 	.short	(.L_30 - .L_29)
.L_29:
        /*00b8*/ 	.word	0x00000008
.L_30:


//--------------------- .nv.callgraph             --------------------------
	.section	.nv.callgraph,"",@"SHT_CUDA_CALLGRAPH"
	.align	4
	.sectionentsize	8
	.align		4
        /*0000*/ 	.word	0x00000000
	.align		4
        /*0004*/ 	.word	0xffffffff
	.align		4
        /*0008*/ 	.word	0x00000000
	.align		4
        /*000c*/ 	.word	0xfffffffe
	.align		4
        /*0010*/ 	.word	0x00000000
	.align		4
        /*0014*/ 	.word	0xfffffffd
	.align		4
        /*0018*/ 	.word	0x00000000
	.align		4
        /*001c*/ 	.word	0xfffffffc


//--------------------- .nv.constant4             --------------------------
	.section	.nv.constant4,"a",@progbits
	.align	8
	.align		8
.nv.constant4:
        /*0000*/ 	.dword	_$_str


//--------------------- .text.triton_per_fused_add_div_log10_mean_mul_neg_pow_sub_sum_1 --------------------------
	.section	.text.triton_per_fused_add_div_log10_mean_mul_neg_pow_sub_sum_1,"ax",@progbits
	.sectionflags	@"SHF_BARRIERS=1"
	.align	128
        .global         triton_per_fused_add_div_log10_mean_mul_neg_pow_sub_sum_1
        .type           triton_per_fused_add_div_log10_mean_mul_neg_pow_sub_sum_1,@function
        .size           triton_per_fused_add_div_log10_mean_mul_neg_pow_sub_sum_1,(.L_x_1 - triton_per_fused_add_div_log10_mean_mul_neg_pow_sub_sum_1)
        .other          triton_per_fused_add_div_log10_mean_mul_neg_pow_sub_sum_1,@"STO_CUDA_ENTRY STV_DEFAULT"
triton_per_fused_add_div_log10_mean_mul_neg_pow_sub_sum_1:
.text.triton_per_fused_add_div_log10_mean_mul_neg_pow_sub_sum_1:
[----:B------:R-:W0:Y:S02]  /*0000*/  LDC R1, c[0x0][0x28] ;  /* 0x00000a00ff017b82 */ /* 0x000e240000000800 */
[----:B------:R-:W1:Y:S01]  /*0010*/  S2R R17, SR_TID.X ;  /* 0x0000000000117919 */ /* 0x000e620000002100 */
[----:B------:R-:W2:Y:S01]  /*0020*/  LDC.64 R8, c[0x0][0x220] ;  /* 0x00008800ff087b82 */ /* 0x000ea20000000a00 */
[----:B------:R-:W-:-:S07]  /*0030*/  ULDC.64 UR6, c[0x0][0x208] ;  /* 0x0000820000067ab9 */ /* 0x000fce0000000a00 */
[----:B------:R-:W3:Y:S01]  /*0040*/  LDC.64 R6, c[0x0][0x218] ;  /* 0x00008600ff067b82 */ /* 0x000ee20000000a00 */
[----:B-1----:R-:W-:-:S04]  /*0050*/  SHF.L.U32 R2, R17, 0x2, RZ ;  /* 0x0000000211027819 */ /* 0x002fc800000006ff */
[----:B------:R-:W-:-:S05]  /*0060*/  LOP3.LUT R5, R2, 0xfc, RZ, 0xc0, !PT ;  /* 0x000000fc02057812 */ /* 0x000fca00078ec0ff */
[----:B--2---:R-:W-:-:S05]  /*0070*/  IMAD.WIDE.U32 R8, R5, 0x4, R8 ;  /* 0x0000000405087825 */ /* 0x004fca00078e0008 */
[----:B------:R-:W2:Y:S04]  /*0080*/  LDG.E.EL R11, desc[UR6][R8.64] ;  /* 0x00000006080b7981 */ /* 0x000ea8000c2e1900 */
[----:B------:R-:W2:Y:S04]  /*0090*/  LDG.E.EL R12, desc[UR6][R8.64+0x4] ;  /* 0x00000406080c7981 */ /* 0x000ea8000c2e1900 */
[----:B------:R-:W4:Y:S01]  /*00a0*/  LDG.E.EL R13, desc[UR6][R8.64+0x8] ;  /* 0x00000806080d7981 */ /* 0x000f22000c2e1900 */
[----:B---3--:R-:W-:-:S03]  /*00b0*/  IMAD.WIDE.U32 R6, R5, 0x4, R6 ;  /* 0x0000000405067825 */ /* 0x008fc600078e0006 */
[----:B------:R-:W3:Y:S04]  /*00c0*/  LDG.E.EL R14, desc[UR6][R8.64+0xc] ;  /* 0x00000c06080e7981 */ /* 0x000ee8000c2e1900 */
[----:B------:R-:W5:Y:S04]  /*00d0*/  LDG.E.EL R10, desc[UR6][R6.64+0x4] ;  /* 0x00000406060a7981 */ /* 0x000f68000c2e1900 */
[----:B------:R-:W5:Y:S04]  /*00e0*/  LDG.E.EL R4, desc[UR6][R6.64] ;  /* 0x0000000606047981 */ /* 0x000f68000c2e1900 */
[----:B------:R-:W5:Y:S04]  /*00f0*/  LDG.E.EL R0, desc[UR6][R6.64+0x8] ;  /* 0x0000080606007981 */ /* 0x000f68000c2e1900 */
[----:B------:R-:W5:Y:S01]  /*0100*/  LDG.E.EL R5, desc[UR6][R6.64+0xc] ;  /* 0x00000c0606057981 */ /* 0x000f62000c2e1900 */
[----:B------:R-:W1:Y:S01]  /*0110*/  S2UR UR5, SR_CgaCtaId ;  /* 0x00000000000579c3 */ /* 0x000e620000008800 */
[----:B------:R-:W-:-:S02]  /*0120*/  UMOV UR4, 0x400 ;  /* 0x0000040000047882 */ /* 0x000fc40000000000 */
[----:B-1----:R-:W-:Y:S01]  /*0130*/  UPRMT UR4, UR5, 0x654, UR4 ;  /* 0x0000065405047896 */ /* 0x002fe20008000004 */
[----:B--2---:R-:W-:-:S04]  /*0140*/  FADD R16, R11, R12 ;  /* 0x0000000c0b107221 */ /* 0x004fc80000000000 */
[----:B----4-:R-:W-:-:S04]  /*0150*/  FADD R15, R13, R16 ;  /* 0x000000100d0f7221 */ /* 0x010fc80000000000 */
[----:B---3--:R-:W-:-:S04]  /*0160*/  FADD R15, R14, R15 ;  /* 0x0000000f0e0f7221 */ /* 0x008fc80000000000 */
[C---:B------:R-:W-:Y:S01]  /*0170*/  FFMA R19, R15.reuse, -0.25, R12 ;  /* 0xbe8000000f137823 */ /* 0x040fe2000000000c */
[C---:B------:R-:W-:Y:S01]  /*0180*/  FFMA R11, R15.reuse, -0.25, R11 ;  /* 0xbe8000000f0b7823 */ /* 0x040fe2000000000b */
[C---:B------:R-:W-:Y:S01]  /*0190*/  FFMA R13, R15.reuse, -0.25, R13 ;  /* 0xbe8000000f0d7823 */ /* 0x040fe2000000000d */
[----:B------:R-:W-:Y:S01]  /*01a0*/  FFMA R14, R15, -0.25, R14 ;  /* 0xbe8000000f0e7823 */ /* 0x000fe2000000000e */
[----:B-----5:R-:W-:Y:S01]  /*01b0*/  FADD R19, -R10, R19 ;  /* 0x000000130a137221 */ /* 0x020fe20000000100 */
[----:B------:R-:W-:-:S03]  /*01c0*/  FADD R11, -R4, R11 ;  /* 0x0000000b040b7221 */ /* 0x000fc60000000100 */
[----:B------:R-:W-:Y:S01]  /*01d0*/  FMUL R8, R19, R19 ;  /* 0x0000001313087220 */ /* 0x000fe20000400000 */
[----:B------:R-:W-:-:S03]  /*01e0*/  FADD R13, -R0, R13 ;  /* 0x0000000d000d7221 */ /* 0x000fc60000000100 */
[----:B------:R-:W-:Y:S01]  /*01f0*/  FFMA R8, R11, R11, R8 ;  /* 0x0000000b0b087223 */ /* 0x000fe20000000008 */
[----:B------:R-:W-:-:S03]  /*0200*/  FADD R7, -R5, R14 ;  /* 0x0000000e05077221 */ /* 0x000fc60000000100 */
[----:B------:R-:W-:-:S04]  /*0210*/  FFMA R8, R13, R13, R8 ;  /* 0x0000000d0d087223 */ /* 0x000fc80000000008 */
[----:B------:R-:W-:Y:S01]  /*0220*/  FFMA R8, R7, R7, R8 ;  /* 0x0000000707087223 */ /* 0x000fe20000000008 */
[----:B------:R-:W-:-:S03]  /*0230*/  FMUL R7, R10, R10 ;  /* 0x0000000a0a077220 */ /* 0x000fc60000400000 */
[----:B------:R-:W-:Y:S01]  /*0240*/  FADD R8, R8, 9.9999999392252902908e-09 ;  /* 0x322bcc7708087421 */ /* 0x000fe20000000000 */
[----:B------:R-:W-:-:S04]  /*0250*/  FFMA R7, R4, R4, R7 ;  /* 0x0000000404077223 */ /* 0x000fc80000000007 */
[----:B------:R-:W-:Y:S01]  /*0260*/  FSETP.GT.AND P0, PT, |R8|, 8.50705917302346158658e+37, PT ;  /* 0x7e8000000800780b */ /* 0x000fe20003f04200 */
[----:B------:R-:W-:Y:S01]  /*0270*/  FFMA R0, R0, R0, R7 ;  /* 0x0000000000007223 */ /* 0x000fe20000000007 */
[----:B------:R-:W-:-:S03]  /*0280*/  FSETP.GEU.AND P1, PT, |R8|, 1.175494350822287508e-38, PT ;  /* 0x008000000800780b */ /* 0x000fc60003f2e200 */
[----:B------:R-:W-:-:S08]  /*0290*/  FFMA R0, R5, R5, R0 ;  /* 0x0000000505007223 */ /* 0x000fd00000000000 */
[----:B------:R-:W-:Y:S01]  /*02a0*/  @P0 FMUL R8, R8, 0.25 ;  /* 0x3e80000008080820 */ /* 0x000fe20000400000 */
[----:B------:R-:W-:-:S03]  /*02b0*/  @P0 FMUL R0, R0, 0.25 ;  /* 0x3e80000000000820 */ /* 0x000fc60000400000 */
[----:B------:R-:W-:Y:S01]  /*02c0*/  @!P1 FMUL R8, R8, 16777216 ;  /* 0x4b80000008089820 */ /* 0x000fe20000400000 */
[----:B------:R-:W-:-:S03]  /*02d0*/  @!P1 FMUL R0, R0, 16777216 ;  /* 0x4b80000000009820 */ /* 0x000fc60000400000 */
[----:B------:R-:W1:Y:S02]  /*02e0*/  MUFU.RCP R7, R8 ;  /* 0x0000000800077308 */ /* 0x000e640000001000 */
[----:B-1----:R-:W-:Y:S01]  /*02f0*/  FFMA R0, R7, R0, 9.9999999392252902908e-09 ;  /* 0x322bcc7707007423 */ /* 0x002fe20000000000 */
[----:B------:R-:W-:-:S04]  /*0300*/  HFMA2.MMA R7, -RZ, RZ, 1.5048828125, 33.21875 ;  /* 0x3e055027ff077435 */ /* 0x000fc800000001ff */
[----:B------:R-:W-:-:S13]  /*0310*/  FSETP.GEU.AND P0, PT, R0, 1.175494350822287508e-38, PT ;  /* 0x008000000000780b */ /* 0x000fda0003f0e000 */
[----:B------:R-:W-:-:S05]  /*0320*/  @!P0 FMUL R0, R0, 8388608 ;  /* 0x4b00000000008820 */ /* 0x000fca0000400000 */
[----:B------:R-:W-:Y:S02]  /*0330*/  IADD3 R4, R0, -0x3f2aaaab, RZ ;  /* 0xc0d5555500047810 */ /* 0x000fe40007ffe0ff */
[----:B------:R-:W-:Y:S02]  /*0340*/  ISETP.GE.U32.AND P1, PT, R0, 0x7f800000, PT ;  /* 0x7f8000000000780c */ /* 0x000fe40003f26070 */
[----:B------:R-:W-:-:S04]  /*0350*/  LOP3.LUT R5, R4, 0xff800000, RZ, 0xc0, !PT ;  /* 0xff80000004057812 */ /* 0x000fc800078ec0ff */
[----:B------:R-:W-:Y:S02]  /*0360*/  IADD3 R4, R0, -R5, RZ ;  /* 0x8000000500047210 */ /* 0x000fe40007ffe0ff */
[----:B------:R-:W-:-:S03]  /*0370*/  I2FP.F32.S32 R5, R5 ;  /* 0x0000000500057245 */ /* 0x000fc60000201400 */
[----:B------:R-:W-:Y:S01]  /*0380*/  FADD R6, R4, -1 ;  /* 0xbf80000004067421 */ /* 0x000fe20000000000 */
[----:B------:R-:W-:Y:S02]  /*0390*/  FSEL R4, RZ, -23, P0 ;  /* 0xc1b80000ff047808 */ /* 0x000fe40000000000 */
[----:B------:R-:W-:Y:S01]  /*03a0*/  FSETP.NEU.AND P0, PT, R0, RZ, PT ;  /* 0x000000ff0000720b */ /* 0x000fe20003f0d000 */
[C---:B------:R-:W-:Y:S02]  /*03b0*/  FFMA.FTZ R7, R6.reuse, -R7, 0.14084610342979431152 ;  /* 0x3e1039f606077423 */ /* 0x040fe40000010807 */
[----:B------:R-:W-:Y:S01]  /*03c0*/  FFMA.FTZ R4, R5, 1.1920928955078125e-07, R4 ;  /* 0x3400000005047823 */ /* 0x000fe20000010004 */
[----:B------:R-:W-:Y:S01]  /*03d0*/  @P1 MOV R5, 0x7f800000 ;  /* 0x7f80000000051802 */ /* 0x000fe20000000f00 */
[----:B------:R-:W-:-:S04]  /*03e0*/  FFMA.FTZ R7, R6, R7, -0.12148627638816833496 ;  /* 0xbdf8cdcc06077423 */ /* 0x000fc80000010007 */
[----:B------:R-:W-:-:S04]  /*03f0*/  FFMA.FTZ R7, R6, R7, 0.13980610668659210205 ;  /* 0x3e0f295506077423 */ /* 0x000fc80000010007 */
[----:B------:R-:W-:-:S04]  /*0400*/  FFMA.FTZ R7, R6, R7, -0.16684235632419586182 ;  /* 0xbe2ad8b906077423 */ /* 0x000fc80000010007 */
[----:B------:R-:W-:-:S04]  /*0410*/  FFMA.FTZ R7, R6, R7, 0.20012299716472625732 ;  /* 0x3e4ced0b06077423 */ /* 0x000fc80000010007 */
[----:B------:R-:W-:-:S04]  /*0420*/  FFMA.FTZ R7, R6, R7, -0.24999669194221496582 ;  /* 0xbe7fff2206077423 */ /* 0x000fc80000010007 */
[----:B------:R-:W-:-:S04]  /*0430*/  FFMA.FTZ R7, R6, R7, 0.33333182334899902344 ;  /* 0x3eaaaa7806077423 */ /* 0x000fc80000010007 */
[----:B------:R-:W-:-:S04]  /*0440*/  FFMA.FTZ R7, R6, R7, -0.5 ;  /* 0xbf00000006077423 */ /* 0x000fc80000010007 */
[----:B------:R-:W-:-:S04]  /*0450*/  FMUL R7, R6, R7 ;  /* 0x0000000706077220 */ /* 0x000fc80000400000 */
[----:B------:R-:W-:-:S04]  /*0460*/  FFMA.FTZ R7, R6, R7, R6 ;  /* 0x0000000706077223 */ /* 0x000fc80000010006 */
[----:B------:R-:W-:Y:S01]  /*0470*/  FFMA.FTZ R4, R4, 0.69314718246459960938, R7 ;  /* 0x3f31721804047823 */ /* 0x000fe20000010007 */
[----:B------:R-:W-:Y:S01]  /*0480*/  @P1 FFMA.FTZ R4, R0, R5, +INF ;  /* 0x7f80000000041423 */ /* 0x000fe20000010005 */
[----:B------:R-:W-:-:S03]  /*0490*/  ISETP.GE.AND P1, PT, R17, 0x2, PT ;  /* 0x000000021100780c */ /* 0x000fc60003f26270 */
[----:B------:R-:W-:-:S04]  /*04a0*/  FMUL R4, R4, 0.43429449200630187988 ;  /* 0x3ede5bd904047820 */ /* 0x000fc80000400000 */
[----:B------:R-:W-:-:S05]  /*04b0*/  FMUL R4, R4, 10 ;  /* 0x4120000004047820 */ /* 0x000fca0000400000 */
[----:B------:R-:W-:Y:S02]  /*04c0*/  FSEL R4, R4, -INF , P0 ;  /* 0xff80000004047808 */ /* 0x000fe40000000000 */
[----:B------:R-:W-:-:S03]  /*04d0*/  LOP3.LUT P0, RZ, R17, 0x1f, RZ, 0xc0, !PT ;  /* 0x0000001f11ff7812 */ /* 0x000fc6000780c0ff */
[----:B------:R-:W1:Y:S02]  /*04e0*/  SHFL.BFLY PT, R5, R4, 0x10, 0x1f ;  /* 0x0e001f0004057f89 */ /* 0x000e6400000e0000 */
[----:B-1----:R-:W-:Y:S01]  /*04f0*/  FADD R5, R4, R5 ;  /* 0x0000000504057221 */ /* 0x002fe20000000000 */
[----:B------:R-:W-:-:S04]  /*0500*/  SHF.R.U32.HI R4, RZ, 0x3, R17 ;  /* 0x00000003ff047819 */ /* 0x000fc80000011611 */
[----:B------:R-:W1:Y:S01]  /*0510*/  SHFL.BFLY PT, R0, R5, 0x8, 0x1f ;  /* 0x0d001f0005007f89 */ /* 0x000e6200000e0000 */
[----:B------:R-:W-:Y:S01]  /*0520*/  LOP3.LUT R4, R4, 0x4, RZ, 0xc0, !PT ;  /* 0x0000000404047812 */ /* 0x000fe200078ec0ff */
[----:B-1----:R-:W-:Y:S01]  /*0530*/  FADD R0, R5, R0 ;  /* 0x0000000005007221 */ /* 0x002fe20000000000 */
[----:B------:R-:W-:-:S04]  /*0540*/  LOP3.LUT R5, R17, 0x1, RZ, 0xc0, !PT ;  /* 0x0000000111057812 */ /* 0x000fc800078ec0ff */
[----:B------:R-:W1:Y:S02]  /*0550*/  SHFL.BFLY PT, R7, R0, 0x4, 0x1f ;  /* 0x0c801f0000077f89 */ /* 0x000e6400000e0000 */
[----:B-1----:R-:W-:-:S05]  /*0560*/  FADD R7, R0, R7 ;  /* 0x0000000700077221 */ /* 0x002fca0000000000 */
[----:B------:R-:W1:Y:S02]  /*0570*/  SHFL.BFLY PT, R6, R7, 0x2, 0x1f ;  /* 0x0c401f0007067f89 */ /* 0x000e6400000e0000 */
[----:B-1----:R-:W-:-:S05]  /*0580*/  FADD R6, R7, R6 ;  /* 0x0000000607067221 */ /* 0x002fca0000000000 */
[----:B------:R-:W1:Y:S02]  /*0590*/  SHFL.BFLY PT, R9, R6, 0x1, 0x1f ;  /* 0x0c201f0006097f89 */ /* 0x000e6400000e0000 */
[----:B-1----:R-:W-:-:S05]  /*05a0*/  FADD R9, R6, R9 ;  /* 0x0000000906097221 */ /* 0x002fca0000000000 */
[----:B------:R-:W-:Y:S01]  /*05b0*/  @!P0 STS [R4+UR4], R9 ;  /* 0x0000000904008988 */ /* 0x000fe20008000804 */
[----:B------:R-:W-:Y:S01]  /*05c0*/  BAR.SYNC.DEFER_BLOCKING 0x0 ;  /* 0x0000000000007b1d */ /* 0x000fe20000010000 */
[----:B------:R-:W-:-:S04]  /*05d0*/  ISETP.NE.U32.AND P0, PT, R5, 0x1, PT ;  /* 0x000000010500780c */ /* 0x000fc80003f05070 */
[----:B------:R-:W-:Y:S01]  /*05e0*/  ISETP.LT.AND P0, PT, R17, 0x2, P0 ;  /* 0x000000021100780c */ /* 0x000fe20000701270 */
[----:B------:R-:W1:Y:S04]  /*05f0*/  @!P1 LDS R3, [R2+UR4] ;  /* 0x0000000402039984 */ /* 0x000e680008000800 */
[----:B-1----:R-:W1:Y:S02]  /*0600*/  SHFL.BFLY PT, R0, R3, 0x1, 0x1f ;  /* 0x0c201f0003007f89 */ /* 0x002e6400000e0000 */
[----:B-1----:R-:W-:-:S06]  /*0610*/  FADD R5, R3, R0 ;  /* 0x0000000003057221 */ /* 0x002fcc0000000000 */
[----:B------:R1:W-:Y:S01]  /*0620*/  @P0 STS [R2+UR4], R5 ;  /* 0x0000000502000988 */ /* 0x0003e20008000804 */
[----:B------:R-:W-:Y:S01]  /*0630*/  BAR.SYNC.DEFER_BLOCKING 0x0 ;  /* 0x0000000000007b1d */ /* 0x000fe20000010000 */
[----:B------:R-:W-:-:S05]  /*0640*/  LOP3.LUT P0, RZ, R17, 0x3f, RZ, 0xc0, !PT ;  /* 0x0000003f11ff7812 */ /* 0x000fca000780c0ff */
[----:B------:R-:W2:Y:S02]  /*0650*/  LDS R0, [UR4] ;  /* 0x00000004ff007984 */ /* 0x000ea40008000800 */
[----:B------:R-:W-:Y:S06]  /*0660*/  BAR.SYNC.DEFER_BLOCKING 0x0 ;  /* 0x0000000000007b1d */ /* 0x000fec0000010000 */
[----:B-1----:R-:W-:Y:S05]  /*0670*/  @P0 EXIT ;  /* 0x000000000000094d */ /* 0x002fea0003800000 */
[----:B------:R-:W0:Y:S01]  /*0680*/  LDC.64 R2, c[0x0][0x210] ;  /* 0x00008400ff027b82 */ /* 0x000e220000000a00 */
[----:B--2---:R-:W-:-:S05]  /*0690*/  FFMA R5, R0, -0.015625, RZ ;  /* 0xbc80000000057823 */ /* 0x004fca00000000ff */
[----:B0-----:R-:W-:Y:S01]  /*06a0*/  STG.E desc[UR6][R2.64], R5 ;  /* 0x0000000502007986 */ /* 0x001fe2000c101906 */
[----:B------:R-:W-:Y:S05]  /*06b0*/  EXIT ;  /* 0x000000000000794d */ /* 0x000fea0003800000 */
.L_x_0:
[----:B------:R-:W-:-:S00]  /*06c0*/  BRA `(.L_x_0) ;  /* 0xfffffffc00fc7947 */ /* 0x000fc0000383ffff */
[----:B------:R-:W-:-:S00]  /*06d0*/  NOP ;  /* 0x0000000000007918 */ /* 0x000fc00000000000 */
        /* <DEDUP_REMOVED lines=10> */
.L_x_1:


//--------------------- .nv.global.init           --------------------------
	.section	.nv.global.init,"aw",@progbits
.nv.global.init:
	.type		_$_str,@object
	.size		_$_str,(.L_0 - _$_str)
_$_str:
        /*0000*/ 	.byte	0x5f, 0x5f, 0x43, 0x55, 0x44, 0x41, 0x5f, 0x46, 0x54, 0x5a, 0x00
.L_0:


//--------------------- .nv.shared.triton_per_fused_add_div_log10_mean_mul_neg_pow_sub_sum_1 --------------------------
	.section	.nv.shared.triton_per_fused_add_div_log10_mean_mul_neg_pow_sub_sum_1,"aw",@nobits
	.sectionflags	@""
	.align	16
	.zero		1024


//--------------------- .nv.constant0.triton_per_fused_add_div_log10_mean_mul_neg_pow_sub_sum_1 --------------------------
	.section	.nv.constant0.triton_per_fused_add_div_log10_mean_mul_neg_pow_sub_sum_1,"a",@progbits
	.sectionflags	@""
	.align	4
.nv.constant0.triton_per_fused_add_div_log10_mean_mul_neg_pow_sub_sum_1:
	.zero		556
